//
// Generated by NVIDIA NVVM Compiler
//
// Compiler Build ID: CL-36424714
// Cuda compilation tools, release 13.0, V13.0.88
// Based on NVVM 20.0.0
//

.version 9.0
.target sm_100
.address_size 64

	// .globl	_Z9set_valuePi

.visible .entry _Z9set_valuePi(
	.param .u64 .ptr .align 1 _Z9set_valuePi_param_0
)
{
	.reg .pred 	%p<2>;
	.reg .b32 	%r<5>;
	.reg .b64 	%rd<3>;

	ld.param.u64 	%rd1, [_Z9set_valuePi_param_0];
	mov.u32 	%r1, %tid.x;
	mov.u32 	%r2, %ctaid.x;
	or.b32  	%r3, %r1, %r2;
	setp.ne.s32 	%p1, %r3, 0;
	@%p1 bra 	$L__BB0_2;
	cvta.to.global.u64 	%rd2, %rd1;
	mov.b32 	%r4, 123;
	st.global.u32 	[%rd2], %r4;
$L__BB0_2:
	ret;

}


// ===== COMPILED SASS (sm_100) =====

	.target	sm_100

	.elftype	@"ET_EXEC"


//--------------------- .note.nv.tkinfo           --------------------------
	.section	.note.nv.tkinfo,"",@"SHT_NOTE"
	.sectionflags	@"SHF_NOTE_NV_TKINFO"
	.tkinfo
        /*0018*/ 	.word	0x00000002
        /*0030*/ 	.string	""
        /*0030*/ 	.string	"ptxas"
        /*0030*/ 	.string	"Cuda compilation tools, release 13.0, V13.0.88"
        /*0030*/ 	.string	"Build cuda_13.0.r13.0/compiler.36424714_0"
        /*0030*/ 	.string	"-arch sm_100 -m 64 "



//--------------------- .note.nv.cuinfo           --------------------------
	.section	.note.nv.cuinfo,"",@"SHT_NOTE"
	.sectionflags	@"SHF_NOTE_NV_CUINFO"
        /*0018*/ 	.short	0x0002
        /*001a*/ 	.short	0x0064
        /*001c*/ 	.short	0x0082
	.zero		2


//--------------------- .nv.info                  --------------------------
	.section	.nv.info,"",@"SHT_CUDA_INFO"
	.align	4


	//----- nvinfo : EIATTR_REGCOUNT
	.align		4
        /*0000*/ 	.byte	0x04, 0x2f
        /*0002*/ 	.short	(.L_1 - .L_0)
	.align		4
.L_0:
        /*0004*/ 	.word	index@(_Z9set_valuePi)
        /*0008*/ 	.word	0x00000008


	//----- nvinfo : EIATTR_FRAME_SIZE
	.align		4
.L_1:
        /*000c*/ 	.byte	0x04, 0x11
        /*000e*/ 	.short	(.L_3 - .L_2)
	.align		4
.L_2:
        /*0010*/ 	.word	index@(_Z9set_valuePi)
        /*0014*/ 	.word	0x00000000


	//----- nvinfo : EIATTR_MIN_STACK_SIZE
	.align		4
.L_3:
        /*0018*/ 	.byte	0x04, 0x12
        /*001a*/ 	.short	(.L_5 - .L_4)
	.align		4
.L_4:
        /*001c*/ 	.word	index@(_Z9set_valuePi)
        /*0020*/ 	.word	0x00000000
.L_5:


//--------------------- .nv.compat                --------------------------
	.section	.nv.compat,"",@"SHT_CUDA_COMPAT_INFO"
	.align	4
        /*0000*/ 	.byte	0x02, 0x09, 0x00, 0x00, 0x02, 0x02, 0x01, 0x00, 0x02, 0x05, 0x05, 0x00, 0x03, 0x07, 0x01, 0x01
        /*0010*/ 	.byte	0x02, 0x03, 0x00, 0x00, 0x02, 0x06, 0x01, 0x00, 0x04, 0x0b, 0x08, 0x00, 0x09, 0x00, 0x00, 0x00
        /*0020*/ 	.byte	0x00, 0x00, 0x00, 0x00


//--------------------- .nv.info._Z9set_valuePi   --------------------------
	.section	.nv.info._Z9set_valuePi,"",@"SHT_CUDA_INFO"
	.sectionflags	@""
	.align	4


	//----- nvinfo : EIATTR_CUDA_API_VERSION
	.align		4
        /*0000*/ 	.byte	0x04, 0x37
        /*0002*/ 	.short	(.L_7 - .L_6)
.L_6:
        /*0004*/ 	.word	0x00000082


	//----- nvinfo : EIATTR_KPARAM_INFO
	.align		4
.L_7:
        /*0008*/ 	.byte	0x04, 0x17
        /*000a*/ 	.short	(.L_9 - .L_8)
.L_8:
        /*000c*/ 	.word	0x00000000
        /*0010*/ 	.short	0x0000
        /*0012*/ 	.short	0x0000
        /*0014*/ 	.byte	0x00, 0xf5, 0x21, 0x00


	//----- nvinfo : EIATTR_SPARSE_MMA_MASK
	.align		4
.L_9:
        /*0018*/ 	.byte	0x03, 0x50
        /*001a*/ 	.short	0x0000


	//----- nvinfo : EIATTR_MAXREG_COUNT
	.align		4
        /*001c*/ 	.byte	0x03, 0x1b
        /*001e*/ 	.short	0x00ff


	//----- nvinfo : EIATTR_MERCURY_ISA_VERSION
	.align		4
        /*0020*/ 	.byte	0x03, 0x5f
        /*0022*/ 	.short	0x0101


	//----- nvinfo : EIATTR_VRC_CTA_INIT_COUNT
	.align		4
        /*0024*/ 	.byte	0x02, 0x4a
	.zero		1
	.zero		1


	//----- nvinfo : EIATTR_EXIT_INSTR_OFFSETS
	.align		4
        /*0028*/ 	.byte	0x04, 0x1c
        /*002a*/ 	.short	(.L_11 - .L_10)


	//   ....[0]....
.L_10:
        /*002c*/ 	.word	0x00000040


	//   ....[1]....
        /*0030*/ 	.word	0x00000090


	//----- nvinfo : EIATTR_CBANK_PARAM_SIZE
	.align		4
.L_11:
        /*0034*/ 	.byte	0x03, 0x19
        /*0036*/ 	.short	0x0008


	//----- nvinfo : EIATTR_PARAM_CBANK
	.align		4
        /*0038*/ 	.byte	0x04, 0x0a
        /*003a*/ 	.short	(.L_13 - .L_12)
	.align		4
.L_12:
        /*003c*/ 	.word	index@(.nv.constant0._Z9set_valuePi)
        /*0040*/ 	.short	0x0380
        /*0042*/ 	.short	0x0008


	//----- nvinfo : EIATTR_SW_WAR
	.align		4
.L_13:
        /*0044*/ 	.byte	0x04, 0x36
        /*0046*/ 	.short	(.L_15 - .L_14)
.L_14:
        /*0048*/ 	.word	0x00000008
.L_15:


//--------------------- .nv.callgraph             --------------------------
	.section	.nv.callgraph,"",@"SHT_CUDA_CALLGRAPH"
	.align	4
	.sectionentsize	8
	.align		4
        /*0000*/ 	.word	0x00000000
	.align		4
        /*0004*/ 	.word	0xffffffff
	.align		4
        /*0008*/ 	.word	0x00000000
	.align		4
        /*000c*/ 	.word	0xfffffffe
	.align		4
        /*0010*/ 	.word	0x00000000
	.align		4
        /*0014*/ 	.word	0xfffffffd
	.align		4
        /*0018*/ 	.word	0x00000000
	.align		4
        /*001c*/ 	.word	0xfffffffc


//--------------------- .text._Z9set_valuePi      --------------------------
	.section	.text._Z9set_valuePi,"ax",@progbits
	.align	128
        .global         _Z9set_valuePi
        .type           _Z9set_valuePi,@function
        .size           _Z9set_valuePi,(.L_x_1 - _Z9set_valuePi)
        .other          _Z9set_valuePi,@"STO_CUDA_ENTRY STV_DEFAULT"
_Z9set_valuePi:
.text._Z9set_valuePi:
[----:B------:R-:W-:Y:S01]  /*0000*/  LDC R1, c[0x0][0x37c] ;  /* 0x0000df00ff017b82 */ /* 0x000fe20000000800 */
[----:B------:R-:W0:Y:S07]  /*0010*/  S2R R0, SR_TID.X ;  /* 0x0000000000007919 */ /* 0x000e2e0000002100 */
[----:B------:R-:W0:Y:S02]  /*0020*/  S2UR UR4, SR_CTAID.X ;  /* 0x00000000000479c3 */ /* 0x000e240000002500 */
[----:B0-----:R-:W-:-:S13]  /*0030*/  LOP3.LUT P0, RZ, R0, UR4, RZ, 0xfc, !PT ;  /* 0x0000000400ff7c12 */ /* 0x001fda000f80fcff */
[----:B------:R-:W-:Y:S05]  /*0040*/  @P0 EXIT ;  /* 0x000000000000094d */ /* 0x000fea0003800000 */
[----:B------:R-:W0:Y:S01]  /*0050*/  LDC.64 R2, c[0x0][0x380] ;  /* 0x0000e000ff027b82 */ /* 0x000e220000000a00 */
[----:B------:R-:W0:Y:S01]  /*0060*/  LDCU.64 UR4, c[0x0][0x358] ;  /* 0x00006b00ff0477ac */ /* 0x000e220008000a00 */
[----:B------:R-:W-:-:S05]  /*0070*/  HFMA2 R5, -RZ, RZ, 0, 7.331371307373046875e-06 ;  /* 0x0000007bff057431 */ /* 0x000fca00000001ff */
[----:B0-----:R-:W-:Y:S01]  /*0080*/  STG.E desc[UR4][R2.64], R5 ;  /* 0x0000000502007986 */ /* 0x001fe2000c101904 */
[----:B------:R-:W-:Y:S05]  /*0090*/  EXIT ;  /* 0x000000000000794d */ /* 0x000fea0003800000 */
.L_x_0:
[----:B------:R-:W-:-:S00]  /*00a0*/  BRA `(.L_x_0) ;  /* 0xfffffffc00fc7947 */ /* 0x000fc0000383ffff */
[----:B------:R-:W-:-:S00]  /*00b0*/  NOP ;  /* 0x0000000000007918 */ /* 0x000fc00000000000 */
        /* <DEDUP_REMOVED lines=12> */
.L_x_1:


//--------------------- .nv.shared.reserved.0     --------------------------
	.section	.nv.shared.reserved.0,"aw",@nobits
	.weak		__nv_reservedSMEM_offset_0_alias
	.size		__nv_reservedSMEM_offset_0_alias, 0, 64
	.other		__nv_reservedSMEM_offset_0_alias,@"STO_CUDA_RESERVED_SHARED STV_DEFAULT"
__nv_reservedSMEM_offset_0_alias:
	.zero		0
	.zero		64


//--------------------- .nv.constant0._Z9set_valuePi --------------------------
	.section	.nv.constant0._Z9set_valuePi,"a",@progbits
	.sectionflags	@""
	.align	4
.nv.constant0._Z9set_valuePi:
	.zero		904


//--------------------- SYMBOLS --------------------------

	.type		.nv.reservedSmem.offset0,@object
	.size		.nv.reservedSmem.offset0,0x4
